	.headerflags	@"EF_CUDA_TEXMODE_UNIFIED EF_CUDA_64BIT_ADDRESS EF_CUDA_ACCELERATORS EF_CUDA_SM90 EF_CUDA_VIRTUAL_SM(EF_CUDA_SM90)"
	.elftype	@"ET_EXEC"


//--------------------- .nv.info                  --------------------------
	.section	.nv.info,"",@"SHT_CUDA_INFO"
	.align	4


	//----- nvinfo : EIATTR_REGCOUNT
	.align		4
        /*0000*/ 	.byte	0x04, 0x2f
        /*0002*/ 	.short	(.L_3 - .L_2)
	.align		4
.L_2:
        /*0004*/ 	.word	index@(triton_poi_fused__native_batch_norm_legit_no_training_relu_40)
        /*0008*/ 	.word	0x0000001a


	//----- nvinfo : EIATTR_MIN_STACK_SIZE
	.align		4
.L_3:
        /*000c*/ 	.byte	0x04, 0x12
        /*000e*/ 	.short	(.L_5 - .L_4)
	.align		4
.L_4:
        /*0010*/ 	.word	index@(triton_poi_fused__native_batch_norm_legit_no_training_relu_40)
        /*0014*/ 	.word	0x00000000


	//----- nvinfo : EIATTR_FRAME_SIZE
	.align		4
.L_5:
        /*0018*/ 	.byte	0x04, 0x11
        /*001a*/ 	.short	(.L_7 - .L_6)
	.align		4
.L_6:
        /*001c*/ 	.word	index@(triton_poi_fused__native_batch_norm_legit_no_training_relu_40)
        /*0020*/ 	.word	0x00000000


	//----- nvinfo : EIATTR_MIN_STACK_SIZE
	.align		4
.L_7:
        /*0024*/ 	.byte	0x04, 0x12
        /*0026*/ 	.short	(.L_9 - .L_8)
	.align		4
.L_8:
        /*0028*/ 	.word	index@(triton_poi_fused__native_batch_norm_legit_no_training_relu_40)
        /*002c*/ 	.word	0x00000000
.L_9:


//--------------------- .nv.info.triton_poi_fused__native_batch_norm_legit_no_training_relu_40 --------------------------
	.section	.nv.info.triton_poi_fused__native_batch_norm_legit_no_training_relu_40,"",@"SHT_CUDA_INFO"
	.sectionflags	@""
	.align	4


	//----- nvinfo : EIATTR_CUDA_API_VERSION
	.align		4
        /*0000*/ 	.byte	0x04, 0x37
        /*0002*/ 	.short	(.L_11 - .L_10)
.L_10:
        /*0004*/ 	.word	0x0000007c


	//----- nvinfo : EIATTR_KPARAM_INFO
	.align		4
.L_11:
        /*0008*/ 	.byte	0x04, 0x17
        /*000a*/ 	.short	(.L_13 - .L_12)
.L_12:
        /*000c*/ 	.word	0x00000000
        /*0010*/ 	.short	0x0007
        /*0012*/ 	.short	0x0034
        /*0014*/ 	.byte	0x00, 0xf0, 0x11, 0x00


	//----- nvinfo : EIATTR_KPARAM_INFO
	.align		4
.L_13:
        /*0018*/ 	.byte	0x04, 0x17
        /*001a*/ 	.short	(.L_15 - .L_14)
.L_14:
        /*001c*/ 	.word	0x00000000
        /*0020*/ 	.short	0x0006
        /*0022*/ 	.short	0x0030
        /*0024*/ 	.byte	0x00, 0xf0, 0x11, 0x00


	//----- nvinfo : EIATTR_KPARAM_INFO
	.align		4
.L_15:
        /*0028*/ 	.byte	0x04, 0x17
        /*002a*/ 	.short	(.L_17 - .L_16)
.L_16:
        /*002c*/ 	.word	0x00000000
        /*0030*/ 	.short	0x0005
        /*0032*/ 	.short	0x0028
        /*0034*/ 	.byte	0x00, 0xf4, 0x21, 0x00


	//----- nvinfo : EIATTR_KPARAM_INFO
	.align		4
.L_17:
        /*0038*/ 	.byte	0x04, 0x17
        /*003a*/ 	.short	(.L_19 - .L_18)
.L_18:
        /*003c*/ 	.word	0x00000000
        /*0040*/ 	.short	0x0004
        /*0042*/ 	.short	0x0020
        /*0044*/ 	.byte	0x00, 0xf4, 0x21, 0x00


	//----- nvinfo : EIATTR_KPARAM_INFO
	.align		4
.L_19:
        /*0048*/ 	.byte	0x04, 0x17
        /*004a*/ 	.short	(.L_21 - .L_20)
.L_20:
        /*004c*/ 	.word	0x00000000
        /*0050*/ 	.short	0x0003
        /*0052*/ 	.short	0x0018
        /*0054*/ 	.byte	0x00, 0xf4, 0x21, 0x00


	//----- nvinfo : EIATTR_KPARAM_INFO
	.align		4
.L_21:
        /*0058*/ 	.byte	0x04, 0x17
        /*005a*/ 	.short	(.L_23 - .L_22)
.L_22:
        /*005c*/ 	.word	0x00000000
        /*0060*/ 	.short	0x0002
        /*0062*/ 	.short	0x0010
        /*0064*/ 	.byte	0x00, 0xf4, 0x21, 0x00


	//----- nvinfo : EIATTR_KPARAM_INFO
	.align		4
.L_23:
        /*0068*/ 	.byte	0x04, 0x17
        /*006a*/ 	.short	(.L_25 - .L_24)
.L_24:
        /*006c*/ 	.word	0x00000000
        /*0070*/ 	.short	0x0001
        /*0072*/ 	.short	0x0008
        /*0074*/ 	.byte	0x00, 0xf4, 0x21, 0x00


	//----- nvinfo : EIATTR_KPARAM_INFO
	.align		4
.L_25:
        /*0078*/ 	.byte	0x04, 0x17
        /*007a*/ 	.short	(.L_27 - .L_26)
.L_26:
        /*007c*/ 	.word	0x00000000
        /*0080*/ 	.short	0x0000
        /*0082*/ 	.short	0x0000
        /*0084*/ 	.byte	0x00, 0xf4, 0x21, 0x00


	//----- nvinfo : EIATTR_SPARSE_MMA_MASK
	.align		4
.L_27:
        /*0088*/ 	.byte	0x03, 0x50
        /*008a*/ 	.short	0x0000


	//----- nvinfo : EIATTR_MAXREG_COUNT
	.align		4
        /*008c*/ 	.byte	0x03, 0x1b
        /*008e*/ 	.short	0x00ff


	//----- nvinfo : EIATTR_EXIT_INSTR_OFFSETS
	.align		4
        /*0090*/ 	.byte	0x04, 0x1c
        /*0092*/ 	.short	(.L_29 - .L_28)


	//   ....[0]....
.L_28:
        /*0094*/ 	.word	0x00000660


	//   ....[1]....
        /*0098*/ 	.word	0x00000680


	//----- nvinfo : EIATTR_REQNTID
	.align		4
.L_29:
        /*009c*/ 	.byte	0x04, 0x10
        /*009e*/ 	.short	(.L_31 - .L_30)
.L_30:
        /*00a0*/ 	.word	0x00000080
        /*00a4*/ 	.word	0x00000001
        /*00a8*/ 	.word	0x00000001


	//----- nvinfo : EIATTR_CBANK_PARAM_SIZE
	.align		4
.L_31:
        /*00ac*/ 	.byte	0x03, 0x19
        /*00ae*/ 	.short	0x0038


	//----- nvinfo : EIATTR_PARAM_CBANK
	.align		4
        /*00b0*/ 	.byte	0x04, 0x0a
        /*00b2*/ 	.short	(.L_33 - .L_32)
	.align		4
.L_32:
        /*00b4*/ 	.word	index@(.nv.constant0.triton_poi_fused__native_batch_norm_legit_no_training_relu_40)
        /*00b8*/ 	.short	0x0210
        /*00ba*/ 	.short	0x0038


	//----- nvinfo : EIATTR_SW_WAR
	.align		4
.L_33:
        /*00bc*/ 	.byte	0x04, 0x36
        /*00be*/ 	.short	(.L_35 - .L_34)
.L_34:
        /*00c0*/ 	.word	0x00000008
.L_35:


//--------------------- .nv.callgraph             --------------------------
	.section	.nv.callgraph,"",@"SHT_CUDA_CALLGRAPH"
	.align	4
	.sectionentsize	8
	.align		4
        /*0000*/ 	.word	0x00000000
	.align		4
        /*0004*/ 	.word	0xffffffff
	.align		4
        /*0008*/ 	.word	0x00000000
	.align		4
        /*000c*/ 	.word	0xfffffffe
	.align		4
        /*0010*/ 	.word	0x00000000
	.align		4
        /*0014*/ 	.word	0xfffffffd
	.align		4
        /*0018*/ 	.word	0x00000000
	.align		4
        /*001c*/ 	.word	0xfffffffc


//--------------------- .nv.constant4             --------------------------
	.section	.nv.constant4,"a",@progbits
	.align	8
	.align		8
.nv.constant4:
        /*0000*/ 	.dword	_$_str
	.align		8
        /*0008*/ 	.dword	_$_str_$_2


//--------------------- .text.triton_poi_fused__native_batch_norm_legit_no_training_relu_40 --------------------------
	.section	.text.triton_poi_fused__native_batch_norm_legit_no_training_relu_40,"ax",@progbits
	.sectionflags	@"SHF_BARRIERS=1"
	.align	128
        .global         triton_poi_fused__native_batch_norm_legit_no_training_relu_40
        .type           triton_poi_fused__native_batch_norm_legit_no_training_relu_40,@function
        .size           triton_poi_fused__native_batch_norm_legit_no_training_relu_40,(.L_x_1 - triton_poi_fused__native_batch_norm_legit_no_training_relu_40)
        .other          triton_poi_fused__native_batch_norm_legit_no_training_relu_40,@"STO_CUDA_ENTRY STV_DEFAULT"
triton_poi_fused__native_batch_norm_legit_no_training_relu_40:
.text.triton_poi_fused__native_batch_norm_legit_no_training_relu_40:
[----:B------:R-:W0:Y:S01]  /*0000*/  LDC R1, c[0x0][0x28] ;  /* 0x00000a00ff017b82 */ /* 0x000e220000000800 */
[----:B------:R-:W1:Y:S07]  /*0010*/  S2R R8, SR_CTAID.Y ;  /* 0x0000000000087919 */ /* 0x000e6e0000002600 */
[----:B------:R-:W2:Y:S01]  /*0020*/  LDC.64 R6, c[0x0][0x210] ;  /* 0x00008400ff067b82 */ /* 0x000ea20000000a00 */
[----:B------:R-:W-:Y:S01]  /*0030*/  ULDC.64 UR6, c[0x0][0x208] ;  /* 0x0000820000067ab9 */ /* 0x000fe20000000a00 */
[----:B------:R-:W3:Y:S01]  /*0040*/  S2R R3, SR_TID.X ;  /* 0x0000000000037919 */ /* 0x000ee20000002100 */
[----:B------:R-:W4:Y:S05]  /*0050*/  S2R R2, SR_CTAID.X ;  /* 0x0000000000027919 */ /* 0x000f2a0000002500 */
[----:B------:R-:W5:Y:S01]  /*0060*/  S2UR UR5, SR_CgaCtaId ;  /* 0x00000000000579c3 */ /* 0x000f620000008800 */
[----:B------:R-:W-:-:S07]  /*0070*/  UMOV UR4, 0x400 ;  /* 0x0000040000047882 */ /* 0x000fce0000000000 */
[----:B------:R-:W2:Y:S08]  /*0080*/  LDC.64 R20, c[0x0][0x228] ;  /* 0x00008a00ff147b82 */ /* 0x000eb00000000a00 */
[----:B------:R-:W5:Y:S01]  /*0090*/  LDC.64 R22, c[0x0][0x230] ;  /* 0x00008c00ff167b82 */ /* 0x000f620000000a00 */
[----:B-1----:R-:W-:Y:S02]  /*00a0*/  IMAD.SHL.U32 R8, R8, 0x80, RZ ;  /* 0x0000008008087824 */ /* 0x002fe400078e00ff */
[----:B---3--:R-:W-:Y:S01]  /*00b0*/  IMAD.SHL.U32 R5, R3, 0x4, RZ ;  /* 0x0000000403057824 */ /* 0x008fe200078e00ff */
[----:B------:R-:W-:-:S04]  /*00c0*/  SHF.R.U32.HI R9, RZ, 0x5, R3 ;  /* 0x00000005ff097819 */ /* 0x000fc80000011603 */
[----:B------:R-:W-:Y:S02]  /*00d0*/  LOP3.LUT R5, R8, 0x7c, R5, 0xf8, !PT ;  /* 0x0000007c08057812 */ /* 0x000fe400078ef805 */
[----:B------:R-:W-:Y:S02]  /*00e0*/  SGXT.U32 R9, R9, 0x2 ;  /* 0x000000020909781a */ /* 0x000fe40000000000 */
[----:B------:R-:W-:-:S04]  /*00f0*/  SHF.R.S32.HI R0, RZ, 0x1f, R5 ;  /* 0x0000001fff007819 */ /* 0x000fc80000011405 */
[----:B------:R-:W-:Y:S01]  /*0100*/  LEA.HI R4, R0, R5, RZ, 0x7 ;  /* 0x0000000500047211 */ /* 0x000fe200078f38ff */
[----:B----4-:R-:W-:-:S03]  /*0110*/  IMAD.SHL.U32 R0, R2, 0x4, RZ ;  /* 0x0000000402007824 */ /* 0x010fc600078e00ff */
[C---:B------:R-:W-:Y:S01]  /*0120*/  LOP3.LUT R10, R4.reuse, 0xffffff80, RZ, 0xc0, !PT ;  /* 0xffffff80040a7812 */ /* 0x040fe200078ec0ff */
[----:B------:R-:W-:Y:S01]  /*0130*/  IMAD.SHL.U32 R4, R4, 0x4, RZ ;  /* 0x0000000404047824 */ /* 0x000fe200078e00ff */
[----:B------:R-:W-:-:S03]  /*0140*/  LOP3.LUT R9, R0, R9, RZ, 0xfc, !PT ;  /* 0x0000000900097212 */ /* 0x000fc600078efcff */
[----:B------:R-:W-:Y:S01]  /*0150*/  IMAD.IADD R10, R5, 0x1, -R10 ;  /* 0x00000001050a7824 */ /* 0x000fe200078e0a0a */
[----:B------:R-:W-:-:S03]  /*0160*/  ISETP.GE.AND P0, PT, R9, 0x4, PT ;  /* 0x000000040900780c */ /* 0x000fc60003f06270 */
[----:B------:R-:W-:Y:S01]  /*0170*/  IMAD R10, R9, 0x80, R10 ;  /* 0x00000080090a7824 */ /* 0x000fe200078e020a */
[----:B------:R-:W-:Y:S02]  /*0180*/  LOP3.LUT R9, R4, 0xfffffe00, RZ, 0xc0, !PT ;  /* 0xfffffe0004097812 */ /* 0x000fe400078ec0ff */
[----:B------:R-:W-:Y:S02]  /*0190*/  ISETP.LT.AND P0, PT, R5, 0x200, !P0 ;  /* 0x000002000500780c */ /* 0x000fe40004701270 */
[----:B------:R-:W-:Y:S01]  /*01a0*/  CS2R R4, SRZ ;  /* 0x0000000000047805 */ /* 0x000fe2000001ff00 */
[----:B------:R-:W-:Y:S01]  /*01b0*/  IMAD.IADD R9, R10, 0x1, R9 ;  /* 0x000000010a097824 */ /* 0x000fe200078e0209 */
[----:B------:R-:W-:Y:S02]  /*01c0*/  SHF.R.U32.HI R15, RZ, 0x1, R3 ;  /* 0x00000001ff0f7819 */ /* 0x000fe40000011603 */
[----:B------:R-:W-:Y:S01]  /*01d0*/  SHF.L.U32 R16, R3, 0x4, RZ ;  /* 0x0000000403107819 */ /* 0x000fe200000006ff */
[----:B--2---:R-:W-:Y:S01]  /*01e0*/  IMAD.WIDE R12, R9, 0x4, R6 ;  /* 0x00000004090c7825 */ /* 0x004fe200078e0206 */
[----:B------:R-:W-:Y:S01]  /*01f0*/  CS2R R6, SRZ ;  /* 0x0000000000067805 */ /* 0x000fe2000001ff00 */
[----:B-----5:R-:W-:Y:S01]  /*0200*/  UPRMT UR4, UR5, 0x654, UR4 ;  /* 0x0000065405047896 */ /* 0x020fe20008000004 */
[----:B------:R-:W1:Y:S04]  /*0210*/  LDC.64 R10, c[0x0][0x220] ;  /* 0x00008800ff0a7b82 */ /* 0x000e680000000a00 */
[----:B------:R2:W3:Y:S01]  /*0220*/  @P0 LDG.E.EL.128 R4, desc[UR6][R12.64] ;  /* 0x000000060c040981 */ /* 0x0004e2000c2e1d00 */
[----:B------:R-:W-:-:S02]  /*0230*/  LOP3.LUT R15, R15, 0x30, RZ, 0xc0, !PT ;  /* 0x000000300f0f7812 */ /* 0x000fc400078ec0ff */
[----:B------:R-:W-:Y:S02]  /*0240*/  LOP3.LUT R16, R16, 0x7f0, RZ, 0xc0, !PT ;  /* 0x000007f010107812 */ /* 0x000fe400078ec0ff */
[----:B------:R-:W-:Y:S02]  /*0250*/  LOP3.LUT R9, R8, 0x7f, R3, 0xf8, !PT ;  /* 0x0000007f08097812 */ /* 0x000fe400078ef803 */
[----:B------:R-:W-:Y:S02]  /*0260*/  IADD3 R15, R16, UR4, R15 ;  /* 0x00000004100f7c10 */ /* 0x000fe4000fffe00f */
[----:B------:R-:W-:Y:S01]  /*0270*/  SHF.R.S32.HI R8, RZ, 0x1f, R9 ;  /* 0x0000001fff087819 */ /* 0x000fe20000011409 */
[----:B--2---:R-:W-:Y:S01]  /*0280*/  IMAD.MOV.U32 R12, RZ, RZ, RZ ;  /* 0x000000ffff0c7224 */ /* 0x004fe200078e00ff */
[----:B------:R-:W-:Y:S01]  /*0290*/  ISETP.GE.AND P0, PT, R9, 0x200, PT ;  /* 0x000002000900780c */ /* 0x000fe20003f06270 */
[----:B------:R-:W2:Y:S01]  /*02a0*/  LDC.64 R16, c[0x0][0x218] ;  /* 0x00008600ff107b82 */ /* 0x000ea20000000a00 */
[----:B------:R-:W-:-:S04]  /*02b0*/  LEA.HI R8, R8, R9, RZ, 0x7 ;  /* 0x0000000908087211 */ /* 0x000fc800078f38ff */
[----:B------:R-:W-:-:S05]  /*02c0*/  LOP3.LUT R14, R8, 0xffffff80, RZ, 0xc0, !PT ;  /* 0xffffff80080e7812 */ /* 0x000fca00078ec0ff */
[----:B------:R-:W-:-:S04]  /*02d0*/  IMAD.IADD R9, R9, 0x1, -R14 ;  /* 0x0000000109097824 */ /* 0x000fc800078e0a0e */
[----:B-1----:R-:W-:Y:S01]  /*02e0*/  IMAD.WIDE R18, R9, 0x4, R10 ;  /* 0x0000000409127825 */ /* 0x002fe200078e020a */
[----:B------:R-:W-:-:S03]  /*02f0*/  CS2R R10, SRZ ;  /* 0x00000000000a7805 */ /* 0x000fc6000001ff00 */
[----:B--2---:R-:W-:-:S04]  /*0300*/  IMAD.WIDE R16, R9, 0x4, R16 ;  /* 0x0000000409107825 */ /* 0x004fc800078e0210 */
[----:B------:R-:W-:Y:S01]  /*0310*/  IMAD.MOV.U32 R14, RZ, RZ, RZ ;  /* 0x000000ffff0e7224 */ /* 0x000fe200078e00ff */
[----:B---3--:R1:W-:Y:S01]  /*0320*/  STS.128 [R15], R4 ;  /* 0x000000040f007388 */ /* 0x0083e20000000c00 */
[----:B------:R-:W-:Y:S06]  /*0330*/  BAR.SYNC.DEFER_BLOCKING 0x0 ;  /* 0x0000000000007b1d */ /* 0x000fec0000010000 */
[----:B------:R-:W2:Y:S04]  /*0340*/  @!P0 LDG.E.EL R12, desc[UR6][R18.64] ;  /* 0x00000006120c8981 */ /* 0x000ea8000c2e1900 */
[----:B------:R-:W3:Y:S01]  /*0350*/  @!P0 LDG.E.EL R10, desc[UR6][R16.64] ;  /* 0x00000006100a8981 */ /* 0x000ee2000c2e1900 */
[----:B01----:R-:W-:-:S04]  /*0360*/  IMAD.WIDE R4, R9, 0x4, R20 ;  /* 0x0000000409047825 */ /* 0x003fc800078e0214 */
[----:B------:R-:W-:Y:S01]  /*0370*/  IMAD.WIDE R6, R9, 0x4, R22 ;  /* 0x0000000409067825 */ /* 0x000fe200078e0216 */
[----:B------:R0:W4:Y:S04]  /*0380*/  @!P0 LDG.E.EL R14, desc[UR6][R4.64] ;  /* 0x00000006040e8981 */ /* 0x000128000c2e1900 */
[----:B------:R1:W4:Y:S01]  /*0390*/  @!P0 LDG.E.EL R11, desc[UR6][R6.64] ;  /* 0x00000006060b8981 */ /* 0x000322000c2e1900 */
[----:B------:R-:W-:Y:S01]  /*03a0*/  LOP3.LUT R3, R3, 0x7f, RZ, 0xc0, !PT ;  /* 0x0000007f03037812 */ /* 0x000fe200078ec0ff */
[----:B------:R-:W-:Y:S01]  /*03b0*/  IMAD.IADD R2, R9, 0x1, R2 ;  /* 0x0000000109027824 */ /* 0x000fe200078e0202 */
[----:B------:R-:W-:Y:S02]  /*03c0*/  SHF.L.U32 R8, R8, 0x4, RZ ;  /* 0x0000000408087819 */ /* 0x000fe400000006ff */
[----:B------:R-:W-:Y:S01]  /*03d0*/  LEA R3, R3, UR4, 0x2 ;  /* 0x0000000403037c11 */ /* 0x000fe2000f8e10ff */
[----:B0-----:R-:W0:Y:S01]  /*03e0*/  LDC.64 R4, c[0x0][0x238] ;  /* 0x00008e00ff047b82 */ /* 0x001e220000000a00 */
[----:B------:R-:W-:-:S03]  /*03f0*/  ISETP.LT.AND P0, PT, R0, 0x4, !P0 ;  /* 0x000000040000780c */ /* 0x000fc60004701270 */
[----:B------:R-:W3:Y:S01]  /*0400*/  LDS R15, [R3+0x210] ;  /* 0x00021000030f7984 */ /* 0x000ee20000000800 */
[----:B-1----:R-:W-:-:S03]  /*0410*/  IMAD.MOV.U32 R7, RZ, RZ, 0x3e800000 ;  /* 0x3e800000ff077424 */ /* 0x002fc600078e00ff */
[----:B------:R-:W1:Y:S04]  /*0420*/  LDS R13, [R3] ;  /* 0x00000000030d7984 */ /* 0x000e680000000800 */
[----:B------:R-:W5:Y:S04]  /*0430*/  LDS R17, [R3+0x420] ;  /* 0x0004200003117984 */ /* 0x000f680000000800 */
[----:B------:R0:W1:Y:S02]  /*0440*/  LDS R19, [R3+0x630] ;  /* 0x0006300003137984 */ /* 0x0000640000000800 */
[----:B0-----:R-:W-:-:S05]  /*0450*/  LOP3.LUT R3, R8, 0xfffff800, RZ, 0xc0, !PT ;  /* 0xfffff80008037812 */ /* 0x001fca00078ec0ff */
[----:B------:R-:W-:-:S04]  /*0460*/  IMAD R3, R2, 0x4, R3 ;  /* 0x0000000402037824 */ /* 0x000fc800078e0203 */
[----:B------:R-:W-:-:S04]  /*0470*/  IMAD.WIDE R4, R3, 0x4, R4 ;  /* 0x0000000403047825 */ /* 0x000fc800078e0204 */
[----:B--2---:R-:W-:-:S04]  /*0480*/  FADD R12, R12, 9.9999997473787516356e-06 ;  /* 0x3727c5ac0c0c7421 */ /* 0x004fc80000000000 */
[----:B------:R-:W0:Y:S01]  /*0490*/  MUFU.SQRT R18, R12 ;  /* 0x0000000c00127308 */ /* 0x000e220000002000 */
[--C-:B---3--:R-:W-:Y:S01]  /*04a0*/  FADD R15, R15, -R10.reuse ;  /* 0x8000000a0f0f7221 */ /* 0x108fe20000000000 */
[--C-:B-1----:R-:W-:Y:S01]  /*04b0*/  FADD R13, R13, -R10.reuse ;  /* 0x8000000a0d0d7221 */ /* 0x102fe20000000000 */
[--C-:B-----5:R-:W-:Y:S01]  /*04c0*/  FADD R17, R17, -R10.reuse ;  /* 0x8000000a11117221 */ /* 0x120fe20000000000 */
[----:B------:R-:W-:Y:S01]  /*04d0*/  FADD R19, R19, -R10 ;  /* 0x8000000a13137221 */ /* 0x000fe20000000000 */
[C---:B0-----:R-:W-:Y:S02]  /*04e0*/  FSETP.GT.AND P1, PT, R18.reuse, 8.50705917302346158658e+37, PT ;  /* 0x7e8000001200780b */ /* 0x041fe40003f24000 */
[----:B------:R-:W-:Y:S02]  /*04f0*/  FSETP.GEU.AND P2, PT, R18, 1.175494350822287508e-38, PT ;  /* 0x008000001200780b */ /* 0x000fe40003f4e000 */
[----:B------:R-:W-:-:S09]  /*0500*/  FSEL R7, R7, 1, P1 ;  /* 0x3f80000007077808 */ /* 0x000fd20000800000 */
[----:B------:R-:W-:Y:S02]  /*0510*/  @P1 FMUL R18, R18, 0.25 ;  /* 0x3e80000012121820 */ /* 0x000fe40000400000 */
[----:B------:R-:W-:Y:S02]  /*0520*/  @!P2 FMUL R7, R7, 16777216 ;  /* 0x4b8000000707a820 */ /* 0x000fe40000400000 */
[----:B------:R-:W-:-:S06]  /*0530*/  @!P2 FMUL R18, R18, 16777216 ;  /* 0x4b8000001212a820 */ /* 0x000fcc0000400000 */
[----:B------:R-:W0:Y:S02]  /*0540*/  MUFU.RCP R18, R18 ;  /* 0x0000001200127308 */ /* 0x000e240000001000 */
[----:B0-----:R-:W-:-:S04]  /*0550*/  FMUL R0, R18, R7 ;  /* 0x0000000712007220 */ /* 0x001fc80000400000 */
[-C--:B------:R-:W-:Y:S01]  /*0560*/  FMUL R6, R15, R0.reuse ;  /* 0x000000000f067220 */ /* 0x080fe20000400000 */
[-C--:B------:R-:W-:Y:S01]  /*0570*/  FMUL R2, R13, R0.reuse ;  /* 0x000000000d027220 */ /* 0x080fe20000400000 */
[-C--:B------:R-:W-:Y:S01]  /*0580*/  FMUL R8, R17, R0.reuse ;  /* 0x0000000011087220 */ /* 0x080fe20000400000 */
[----:B------:R-:W-:Y:S01]  /*0590*/  FMUL R0, R19, R0 ;  /* 0x0000000013007220 */ /* 0x000fe20000400000 */
[-CC-:B----4-:R-:W-:Y:S01]  /*05a0*/  FFMA R6, R6, R14.reuse, R11.reuse ;  /* 0x0000000e06067223 */ /* 0x190fe2000000000b */
[-CC-:B------:R-:W-:Y:S01]  /*05b0*/  FFMA R2, R2, R14.reuse, R11.reuse ;  /* 0x0000000e02027223 */ /* 0x180fe2000000000b */
[-CC-:B------:R-:W-:Y:S01]  /*05c0*/  FFMA R8, R8, R14.reuse, R11.reuse ;  /* 0x0000000e08087223 */ /* 0x180fe2000000000b */
[----:B------:R-:W-:Y:S02]  /*05d0*/  FFMA R0, R0, R14, R11 ;  /* 0x0000000e00007223 */ /* 0x000fe4000000000b */
[----:B------:R-:W-:Y:S02]  /*05e0*/  FSETP.GEU.AND P2, PT, R6, RZ, PT ;  /* 0x000000ff0600720b */ /* 0x000fe40003f4e000 */
[----:B------:R-:W-:-:S02]  /*05f0*/  FSETP.GEU.AND P1, PT, R2, RZ, PT ;  /* 0x000000ff0200720b */ /* 0x000fc40003f2e000 */
[----:B------:R-:W-:Y:S02]  /*0600*/  FSETP.GEU.AND P3, PT, R8, RZ, PT ;  /* 0x000000ff0800720b */ /* 0x000fe40003f6e000 */
[----:B------:R-:W-:Y:S02]  /*0610*/  FSETP.GEU.AND P4, PT, R0, RZ, PT ;  /* 0x000000ff0000720b */ /* 0x000fe40003f8e000 */
[----:B------:R-:W-:Y:S02]  /*0620*/  FSEL R13, R6, RZ, P2 ;  /* 0x000000ff060d7208 */ /* 0x000fe40001000000 */
[----:B------:R-:W-:Y:S02]  /*0630*/  FSEL R12, R2, RZ, P1 ;  /* 0x000000ff020c7208 */ /* 0x000fe40000800000 */
[----:B------:R-:W-:Y:S02]  /*0640*/  FSEL R14, R8, RZ, P3 ;  /* 0x000000ff080e7208 */ /* 0x000fe40001800000 */
[----:B------:R-:W-:Y:S01]  /*0650*/  FSEL R15, R0, RZ, P4 ;  /* 0x000000ff000f7208 */ /* 0x000fe20002000000 */
[----:B------:R-:W-:Y:S06]  /*0660*/  @!P0 EXIT ;  /* 0x000000000000894d */ /* 0x000fec0003800000 */
[----:B------:R-:W-:Y:S01]  /*0670*/  STG.E.128 desc[UR6][R4.64], R12 ;  /* 0x0000000c04007986 */ /* 0x000fe2000c101d06 */
[----:B------:R-:W-:Y:S05]  /*0680*/  EXIT ;  /* 0x000000000000794d */ /* 0x000fea0003800000 */
.L_x_0:
[----:B------:R-:W-:-:S00]  /*0690*/  BRA `(.L_x_0) ;  /* 0xfffffffc00fc7947 */ /* 0x000fc0000383ffff */
[----:B------:R-:W-:-:S00]  /*06a0*/  NOP ;  /* 0x0000000000007918 */ /* 0x000fc00000000000 */
        /* <DEDUP_REMOVED lines=13> */
.L_x_1:


//--------------------- .nv.global.init           --------------------------
	.section	.nv.global.init,"aw",@progbits
.nv.global.init:
	.type		_$_str,@object
	.size		_$_str,(_$_str_$_2 - _$_str)
_$_str:
        /*0000*/ 	.byte	0x5f, 0x5f, 0x43, 0x55, 0x44, 0x41, 0x5f, 0x46, 0x54, 0x5a, 0x00
	.type		_$_str_$_2,@object
	.size		_$_str_$_2,(.L_1 - _$_str_$_2)
_$_str_$_2:
        /*000b*/ 	.byte	0x5f, 0x5f, 0x43, 0x55, 0x44, 0x41, 0x5f, 0x50, 0x52, 0x45, 0x43, 0x5f, 0x53, 0x51, 0x52, 0x54
        /*001b*/ 	.byte	0x00
.L_1:


//--------------------- .nv.shared.triton_poi_fused__native_batch_norm_legit_no_training_relu_40 --------------------------
	.section	.nv.shared.triton_poi_fused__native_batch_norm_legit_no_training_relu_40,"aw",@nobits
	.sectionflags	@""
	.align	16
	.zero		1024


//--------------------- .nv.constant0.triton_poi_fused__native_batch_norm_legit_no_training_relu_40 --------------------------
	.section	.nv.constant0.triton_poi_fused__native_batch_norm_legit_no_training_relu_40,"a",@progbits
	.sectionflags	@""
	.align	4
.nv.constant0.triton_poi_fused__native_batch_norm_legit_no_training_relu_40:
	.zero		584
